//
// Generated by NVIDIA NVVM Compiler
//
// Compiler Build ID: CL-36424714
// Cuda compilation tools, release 13.0, V13.0.88
// Based on NVVM 20.0.0
//

.version 9.0
.target sm_100
.address_size 64

	// .globl	_Z10cuda_hellov
.extern .func  (.param .b32 func_retval0) vprintf
(
	.param .b64 vprintf_param_0,
	.param .b64 vprintf_param_1
)
;
.global .align 1 .b8 $str[33] = {104, 101, 108, 108, 111, 32, 119, 111, 114, 108, 100, 32, 102, 114, 111, 109, 32, 103, 112, 117, 32, 116, 104, 114, 101, 97, 100, 58, 32, 37, 100, 10};

.visible .entry _Z10cuda_hellov()
{
	.local .align 8 .b8 	__local_depot0[8];
	.reg .b64 	%SP;
	.reg .b64 	%SPL;
	.reg .b32 	%r<4>;
	.reg .b64 	%rd<5>;

	mov.u64 	%SPL, __local_depot0;
	cvta.local.u64 	%SP, %SPL;
	add.u64 	%rd1, %SP, 0;
	add.u64 	%rd2, %SPL, 0;
	mov.u32 	%r1, %tid.x;
	st.local.u32 	[%rd2], %r1;
	mov.u64 	%rd3, $str;
	cvta.global.u64 	%rd4, %rd3;
	{ // callseq 0, 0
	.param .b64 param0;
	st.param.b64 	[param0], %rd4;
	.param .b64 param1;
	st.param.b64 	[param1], %rd1;
	.param .b32 retval0;
	call.uni (retval0), 
	vprintf, 
	(
	param0, 
	param1
	);
	ld.param.b32 	%r2, [retval0];
	} // callseq 0
	ret;

}
	// .globl	_Z10vector_addPfS_S_
.visible .entry _Z10vector_addPfS_S_(
	.param .u64 .ptr .align 1 _Z10vector_addPfS_S__param_0,
	.param .u64 .ptr .align 1 _Z10vector_addPfS_S__param_1,
	.param .u64 .ptr .align 1 _Z10vector_addPfS_S__param_2
)
{
	.reg .b32 	%r<5>;
	.reg .b32 	%f<4>;
	.reg .b64 	%rd<11>;

	ld.param.u64 	%rd1, [_Z10vector_addPfS_S__param_0];
	ld.param.u64 	%rd2, [_Z10vector_addPfS_S__param_1];
	ld.param.u64 	%rd3, [_Z10vector_addPfS_S__param_2];
	cvta.to.global.u64 	%rd4, %rd3;
	cvta.to.global.u64 	%rd5, %rd2;
	cvta.to.global.u64 	%rd6, %rd1;
	mov.u32 	%r1, %ctaid.x;
	mov.u32 	%r2, %ntid.x;
	mov.u32 	%r3, %tid.x;
	mad.lo.s32 	%r4, %r1, %r2, %r3;
	mul.wide.s32 	%rd7, %r4, 4;
	add.s64 	%rd8, %rd6, %rd7;
	ld.global.f32 	%f1, [%rd8];
	add.s64 	%rd9, %rd5, %rd7;
	ld.global.f32 	%f2, [%rd9];
	add.f32 	%f3, %f1, %f2;
	add.s64 	%rd10, %rd4, %rd7;
	st.global.f32 	[%rd10], %f3;
	ret;

}


// ===== COMPILED SASS (sm_100) =====

	.target	sm_100

	.elftype	@"ET_EXEC"


//--------------------- .note.nv.tkinfo           --------------------------
	.section	.note.nv.tkinfo,"",@"SHT_NOTE"
	.sectionflags	@"SHF_NOTE_NV_TKINFO"
	.tkinfo
        /*0018*/ 	.word	0x00000002
        /*0030*/ 	.string	""
        /*0030*/ 	.string	"ptxas"
        /*0030*/ 	.string	"Cuda compilation tools, release 13.0, V13.0.88"
        /*0030*/ 	.string	"Build cuda_13.0.r13.0/compiler.36424714_0"
        /*0030*/ 	.string	"-arch sm_100 -m 64 "



//--------------------- .note.nv.cuinfo           --------------------------
	.section	.note.nv.cuinfo,"",@"SHT_NOTE"
	.sectionflags	@"SHF_NOTE_NV_CUINFO"
        /*0018*/ 	.short	0x0002
        /*001a*/ 	.short	0x0064
        /*001c*/ 	.short	0x0082
	.zero		2


//--------------------- .nv.info                  --------------------------
	.section	.nv.info,"",@"SHT_CUDA_INFO"
	.align	4


	//----- nvinfo : EIATTR_REGCOUNT
	.align		4
        /*0000*/ 	.byte	0x04, 0x2f
        /*0002*/ 	.short	(.L_2 - .L_1)
	.align		4
.L_1:
        /*0004*/ 	.word	index@(_Z10cuda_hellov)
        /*0008*/ 	.word	0x00000018


	//----- nvinfo : EIATTR_FRAME_SIZE
	.align		4
.L_2:
        /*000c*/ 	.byte	0x04, 0x11
        /*000e*/ 	.short	(.L_4 - .L_3)
	.align		4
.L_3:
        /*0010*/ 	.word	index@(_Z10cuda_hellov)
        /*0014*/ 	.word	0x00000008


	//----- nvinfo : EIATTR_REGCOUNT
	.align		4
.L_4:
        /*0018*/ 	.byte	0x04, 0x2f
        /*001a*/ 	.short	(.L_6 - .L_5)
	.align		4
.L_5:
        /*001c*/ 	.word	index@(_Z10vector_addPfS_S_)
        /*0020*/ 	.word	0x0000000c


	//----- nvinfo : EIATTR_FRAME_SIZE
	.align		4
.L_6:
        /*0024*/ 	.byte	0x04, 0x11
        /*0026*/ 	.short	(.L_8 - .L_7)
	.align		4
.L_7:
        /*0028*/ 	.word	index@(_Z10vector_addPfS_S_)
        /*002c*/ 	.word	0x00000000


	//----- nvinfo : EIATTR_MIN_STACK_SIZE
	.align		4
.L_8:
        /*0030*/ 	.byte	0x04, 0x12
        /*0032*/ 	.short	(.L_10 - .L_9)
	.align		4
.L_9:
        /*0034*/ 	.word	index@(_Z10vector_addPfS_S_)
        /*0038*/ 	.word	0x00000000


	//----- nvinfo : EIATTR_MIN_STACK_SIZE
	.align		4
.L_10:
        /*003c*/ 	.byte	0x04, 0x12
        /*003e*/ 	.short	(.L_12 - .L_11)
	.align		4
.L_11:
        /*0040*/ 	.word	index@(_Z10cuda_hellov)
        /*0044*/ 	.word	0x00000008
.L_12:


//--------------------- .nv.compat                --------------------------
	.section	.nv.compat,"",@"SHT_CUDA_COMPAT_INFO"
	.align	4
        /*0000*/ 	.byte	0x02, 0x09, 0x00, 0x00, 0x02, 0x02, 0x01, 0x00, 0x02, 0x05, 0x05, 0x00, 0x03, 0x07, 0x01, 0x01
        /*0010*/ 	.byte	0x02, 0x03, 0x00, 0x00, 0x02, 0x06, 0x01, 0x00, 0x04, 0x0b, 0x08, 0x00, 0x09, 0x00, 0x00, 0x00
        /*0020*/ 	.byte	0x00, 0x00, 0x00, 0x00


//--------------------- .nv.info._Z10vector_addPfS_S_ --------------------------
	.section	.nv.info._Z10vector_addPfS_S_,"",@"SHT_CUDA_INFO"
	.sectionflags	@""
	.align	4


	//----- nvinfo : EIATTR_CUDA_API_VERSION
	.align		4
        /*0000*/ 	.byte	0x04, 0x37
        /*0002*/ 	.short	(.L_14 - .L_13)
.L_13:
        /*0004*/ 	.word	0x00000082


	//----- nvinfo : EIATTR_KPARAM_INFO
	.align		4
.L_14:
        /*0008*/ 	.byte	0x04, 0x17
        /*000a*/ 	.short	(.L_16 - .L_15)
.L_15:
        /*000c*/ 	.word	0x00000000
        /*0010*/ 	.short	0x0002
        /*0012*/ 	.short	0x0010
        /*0014*/ 	.byte	0x00, 0xf5, 0x21, 0x00


	//----- nvinfo : EIATTR_KPARAM_INFO
	.align		4
.L_16:
        /*0018*/ 	.byte	0x04, 0x17
        /*001a*/ 	.short	(.L_18 - .L_17)
.L_17:
        /*001c*/ 	.word	0x00000000
        /*0020*/ 	.short	0x0001
        /*0022*/ 	.short	0x0008
        /*0024*/ 	.byte	0x00, 0xf5, 0x21, 0x00


	//----- nvinfo : EIATTR_KPARAM_INFO
	.align		4
.L_18:
        /*0028*/ 	.byte	0x04, 0x17
        /*002a*/ 	.short	(.L_20 - .L_19)
.L_19:
        /*002c*/ 	.word	0x00000000
        /*0030*/ 	.short	0x0000
        /*0032*/ 	.short	0x0000
        /*0034*/ 	.byte	0x00, 0xf5, 0x21, 0x00


	//----- nvinfo : EIATTR_SPARSE_MMA_MASK
	.align		4
.L_20:
        /*0038*/ 	.byte	0x03, 0x50
        /*003a*/ 	.short	0x0000


	//----- nvinfo : EIATTR_MAXREG_COUNT
	.align		4
        /*003c*/ 	.byte	0x03, 0x1b
        /*003e*/ 	.short	0x00ff


	//----- nvinfo : EIATTR_MERCURY_ISA_VERSION
	.align		4
        /*0040*/ 	.byte	0x03, 0x5f
        /*0042*/ 	.short	0x0101


	//----- nvinfo : EIATTR_VRC_CTA_INIT_COUNT
	.align		4
        /*0044*/ 	.byte	0x02, 0x4a
	.zero		1
	.zero		1


	//----- nvinfo : EIATTR_EXIT_INSTR_OFFSETS
	.align		4
        /*0048*/ 	.byte	0x04, 0x1c
        /*004a*/ 	.short	(.L_22 - .L_21)


	//   ....[0]....
.L_21:
        /*004c*/ 	.word	0x00000100


	//----- nvinfo : EIATTR_CBANK_PARAM_SIZE
	.align		4
.L_22:
        /*0050*/ 	.byte	0x03, 0x19
        /*0052*/ 	.short	0x0018


	//----- nvinfo : EIATTR_PARAM_CBANK
	.align		4
        /*0054*/ 	.byte	0x04, 0x0a
        /*0056*/ 	.short	(.L_24 - .L_23)
	.align		4
.L_23:
        /*0058*/ 	.word	index@(.nv.constant0._Z10vector_addPfS_S_)
        /*005c*/ 	.short	0x0380
        /*005e*/ 	.short	0x0018


	//----- nvinfo : EIATTR_SW_WAR
	.align		4
.L_24:
        /*0060*/ 	.byte	0x04, 0x36
        /*0062*/ 	.short	(.L_26 - .L_25)
.L_25:
        /*0064*/ 	.word	0x00000008
.L_26:


//--------------------- .nv.info._Z10cuda_hellov  --------------------------
	.section	.nv.info._Z10cuda_hellov,"",@"SHT_CUDA_INFO"
	.sectionflags	@""
	.align	4


	//----- nvinfo : EIATTR_CUDA_API_VERSION
	.align		4
        /*0000*/ 	.byte	0x04, 0x37
        /*0002*/ 	.short	(.L_28 - .L_27)
.L_27:
        /*0004*/ 	.word	0x00000082


	//----- nvinfo : EIATTR_SPARSE_MMA_MASK
	.align		4
.L_28:
        /*0008*/ 	.byte	0x03, 0x50
        /*000a*/ 	.short	0x0000


	//----- nvinfo : EIATTR_MAXREG_COUNT
	.align		4
        /*000c*/ 	.byte	0x03, 0x1b
        /*000e*/ 	.short	0x00ff


	//----- nvinfo : EIATTR_EXTERNS
	.align		4
        /*0010*/ 	.byte	0x04, 0x0f
        /*0012*/ 	.short	(.L_30 - .L_29)


	//   ....[0]....
	.align		4
.L_29:
        /*0014*/ 	.word	index@(vprintf)


	//----- nvinfo : EIATTR_MERCURY_ISA_VERSION
	.align		4
.L_30:
        /*0018*/ 	.byte	0x03, 0x5f
        /*001a*/ 	.short	0x0101


	//----- nvinfo : EIATTR_VRC_CTA_INIT_COUNT
	.align		4
        /*001c*/ 	.byte	0x02, 0x4a
	.zero		1
	.zero		1


	//----- nvinfo : EIATTR_SYSCALL_OFFSETS
	.align		4
        /*0020*/ 	.byte	0x04, 0x46
        /*0022*/ 	.short	(.L_32 - .L_31)


	//   ....[0]....
.L_31:
        /*0024*/ 	.word	0x000000e0


	//----- nvinfo : EIATTR_EXIT_INSTR_OFFSETS
	.align		4
.L_32:
        /*0028*/ 	.byte	0x04, 0x1c
        /*002a*/ 	.short	(.L_34 - .L_33)


	//   ....[0]....
.L_33:
        /*002c*/ 	.word	0x000000f0


	//----- nvinfo : EIATTR_SW_WAR
	.align		4
.L_34:
        /*0030*/ 	.byte	0x04, 0x36
        /*0032*/ 	.short	(.L_36 - .L_35)
.L_35:
        /*0034*/ 	.word	0x00000008
.L_36:


//--------------------- .nv.callgraph             --------------------------
	.section	.nv.callgraph,"",@"SHT_CUDA_CALLGRAPH"
	.align	4
	.sectionentsize	8
	.align		4
        /*0000*/ 	.word	0x00000000
	.align		4
        /*0004*/ 	.word	0xffffffff
	.align		4
        /*0008*/ 	.word	index@(_Z10cuda_hellov)
	.align		4
        /*000c*/ 	.word	index@(vprintf)
	.align		4
        /*0010*/ 	.word	0x00000000
	.align		4
        /*0014*/ 	.word	0xfffffffe
	.align		4
        /*0018*/ 	.word	0x00000000
	.align		4
        /*001c*/ 	.word	0xfffffffd
	.align		4
        /*0020*/ 	.word	0x00000000
	.align		4
        /*0024*/ 	.word	0xfffffffc


//--------------------- .nv.constant4             --------------------------
	.section	.nv.constant4,"a",@progbits
	.align	8
	.align		8
.nv.constant4:
        /*0000*/ 	.dword	$str
	.align		8
        /*0008*/ 	.dword	vprintf


//--------------------- .text._Z10vector_addPfS_S_ --------------------------
	.section	.text._Z10vector_addPfS_S_,"ax",@progbits
	.align	128
        .global         _Z10vector_addPfS_S_
        .type           _Z10vector_addPfS_S_,@function
        .size           _Z10vector_addPfS_S_,(.L_x_3 - _Z10vector_addPfS_S_)
        .other          _Z10vector_addPfS_S_,@"STO_CUDA_ENTRY STV_DEFAULT"
_Z10vector_addPfS_S_:
.text._Z10vector_addPfS_S_:
[----:B------:R-:W-:Y:S01]  /*0000*/  LDC R1, c[0x0][0x37c] ;  /* 0x0000df00ff017b82 */ /* 0x000fe20000000800 */
[----:B------:R-:W0:Y:S07]  /*0010*/  S2R R0, SR_TID.X ;  /* 0x0000000000007919 */ /* 0x000e2e0000002100 */
[----:B------:R-:W0:Y:S01]  /*0020*/  S2UR UR6, SR_CTAID.X ;  /* 0x00000000000679c3 */ /* 0x000e220000002500 */
[----:B------:R-:W1:Y:S07]  /*0030*/  LDCU.64 UR4, c[0x0][0x358] ;  /* 0x00006b00ff0477ac */ /* 0x000e6e0008000a00 */
[----:B------:R-:W0:Y:S08]  /*0040*/  LDC R9, c[0x0][0x360] ;  /* 0x0000d800ff097b82 */ /* 0x000e300000000800 */
[----:B------:R-:W2:Y:S08]  /*0050*/  LDC.64 R2, c[0x0][0x380] ;  /* 0x0000e000ff027b82 */ /* 0x000eb00000000a00 */
[----:B------:R-:W3:Y:S01]  /*0060*/  LDC.64 R4, c[0x0][0x388] ;  /* 0x0000e200ff047b82 */ /* 0x000ee20000000a00 */
[----:B0-----:R-:W-:-:S07]  /*0070*/  IMAD R9, R9, UR6, R0 ;  /* 0x0000000609097c24 */ /* 0x001fce000f8e0200 */
[----:B------:R-:W0:Y:S01]  /*0080*/  LDC.64 R6, c[0x0][0x390] ;  /* 0x0000e400ff067b82 */ /* 0x000e220000000a00 */
[----:B--2---:R-:W-:-:S06]  /*0090*/  IMAD.WIDE R2, R9, 0x4, R2 ;  /* 0x0000000409027825 */ /* 0x004fcc00078e0202 */
[----:B-1----:R-:W2:Y:S01]  /*00a0*/  LDG.E R2, desc[UR4][R2.64] ;  /* 0x0000000402027981 */ /* 0x002ea2000c1e1900 */
[----:B---3--:R-:W-:-:S06]  /*00b0*/  IMAD.WIDE R4, R9, 0x4, R4 ;  /* 0x0000000409047825 */ /* 0x008fcc00078e0204 */
[----:B------:R-:W2:Y:S01]  /*00c0*/  LDG.E R5, desc[UR4][R4.64] ;  /* 0x0000000404057981 */ /* 0x000ea2000c1e1900 */
[----:B0-----:R-:W-:-:S04]  /*00d0*/  IMAD.WIDE R6, R9, 0x4, R6 ;  /* 0x0000000409067825 */ /* 0x001fc800078e0206 */
[----:B--2---:R-:W-:-:S05]  /*00e0*/  FADD R9, R2, R5 ;  /* 0x0000000502097221 */ /* 0x004fca0000000000 */
[----:B------:R-:W-:Y:S01]  /*00f0*/  STG.E desc[UR4][R6.64], R9 ;  /* 0x0000000906007986 */ /* 0x000fe2000c101904 */
[----:B------:R-:W-:Y:S05]  /*0100*/  EXIT ;  /* 0x000000000000794d */ /* 0x000fea0003800000 */
.L_x_0:
[----:B------:R-:W-:-:S00]  /*0110*/  BRA `(.L_x_0) ;  /* 0xfffffffc00fc7947 */ /* 0x000fc0000383ffff */
[----:B------:R-:W-:-:S00]  /*0120*/  NOP ;  /* 0x0000000000007918 */ /* 0x000fc00000000000 */
        /* <DEDUP_REMOVED lines=13> */
.L_x_3:


//--------------------- .text._Z10cuda_hellov     --------------------------
	.section	.text._Z10cuda_hellov,"ax",@progbits
	.align	128
        .global         _Z10cuda_hellov
        .type           _Z10cuda_hellov,@function
        .size           _Z10cuda_hellov,(.L_x_4 - _Z10cuda_hellov)
        .other          _Z10cuda_hellov,@"STO_CUDA_ENTRY STV_DEFAULT"
_Z10cuda_hellov:
.text._Z10cuda_hellov:
[----:B------:R-:W0:Y:S01]  /*0000*/  LDC R1, c[0x0][0x37c] ;  /* 0x0000df00ff017b82 */ /* 0x000e220000000800 */
[----:B------:R-:W1:Y:S01]  /*0010*/  S2R R8, SR_TID.X ;  /* 0x0000000000087919 */ /* 0x000e620000002100 */
[----:B0-----:R-:W-:Y:S01]  /*0020*/  VIADD R1, R1, 0xfffffff8 ;  /* 0xfffffff801017836 */ /* 0x001fe20000000000 */
[----:B------:R-:W-:Y:S01]  /*0030*/  MOV R0, 0x8 ;  /* 0x0000000800007802 */ /* 0x000fe20000000f00 */
[----:B------:R-:W0:Y:S04]  /*0040*/  LDCU UR4, c[0x0][0x2f8] ;  /* 0x00005f00ff0477ac */ /* 0x000e280008000800 */
[----:B------:R2:W3:Y:S01]  /*0050*/  LDC.64 R2, c[0x4][R0] ;  /* 0x0100000000027b82 */ /* 0x0004e20000000a00 */
[----:B------:R-:W4:Y:S01]  /*0060*/  LDCU.64 UR6, c[0x4][URZ] ;  /* 0x01000000ff0677ac */ /* 0x000f220008000a00 */
[----:B------:R-:W5:Y:S01]  /*0070*/  LDCU UR5, c[0x0][0x2fc] ;  /* 0x00005f80ff0577ac */ /* 0x000f620008000800 */
[----:B0-----:R-:W-:Y:S01]  /*0080*/  IADD3 R6, P0, PT, R1, UR4, RZ ;  /* 0x0000000401067c10 */ /* 0x001fe2000ff1e0ff */
[----:B----4-:R-:W-:Y:S01]  /*0090*/  IMAD.U32 R4, RZ, RZ, UR6 ;  /* 0x00000006ff047e24 */ /* 0x010fe2000f8e00ff */
[----:B------:R-:W-:-:S03]  /*00a0*/  MOV R5, UR7 ;  /* 0x0000000700057c02 */ /* 0x000fc60008000f00 */
[----:B-----5:R-:W-:Y:S01]  /*00b0*/  IMAD.X R7, RZ, RZ, UR5, P0 ;  /* 0x00000005ff077e24 */ /* 0x020fe200080e06ff */
[----:B-1----:R2:W-:Y:S07]  /*00c0*/  STL [R1], R8 ;  /* 0x0000000801007387 */ /* 0x0025ee0000100800 */
[----:B------:R-:W-:-:S07]  /*00d0*/  LEPC R20, `(.L_x_1) ;  /* 0x000000001014794e */ /* 0x000fce0000000000 */
[----:B--23--:R-:W-:Y:S05]  /*00e0*/  CALL.ABS.NOINC R2 ;  /* 0x0000000002007343 */ /* 0x00cfea0003c00000 */
.L_x_1:
[----:B------:R-:W-:Y:S05]  /*00f0*/  EXIT ;  /* 0x000000000000794d */ /* 0x000fea0003800000 */
.L_x_2:
        /* <DEDUP_REMOVED lines=16> */
.L_x_4:


//--------------------- .nv.global.init           --------------------------
	.section	.nv.global.init,"aw",@progbits
.nv.global.init:
	.type		$str,@object
	.size		$str,(.L_0 - $str)
$str:
        /*0000*/ 	.byte	0x68, 0x65, 0x6c, 0x6c, 0x6f, 0x20, 0x77, 0x6f, 0x72, 0x6c, 0x64, 0x20, 0x66, 0x72, 0x6f, 0x6d
        /*0010*/ 	.byte	0x20, 0x67, 0x70, 0x75, 0x20, 0x74, 0x68, 0x72, 0x65, 0x61, 0x64, 0x3a, 0x20, 0x25, 0x64, 0x0a
        /*0020*/ 	.byte	0x00
.L_0:


//--------------------- .nv.shared.reserved.0     --------------------------
	.section	.nv.shared.reserved.0,"aw",@nobits
	.weak		__nv_reservedSMEM_offset_0_alias
	.size		__nv_reservedSMEM_offset_0_alias, 0, 64
	.other		__nv_reservedSMEM_offset_0_alias,@"STO_CUDA_RESERVED_SHARED STV_DEFAULT"
__nv_reservedSMEM_offset_0_alias:
	.zero		0
	.zero		64


//--------------------- .nv.constant0._Z10vector_addPfS_S_ --------------------------
	.section	.nv.constant0._Z10vector_addPfS_S_,"a",@progbits
	.sectionflags	@""
	.align	4
.nv.constant0._Z10vector_addPfS_S_:
	.zero		920


//--------------------- .nv.constant0._Z10cuda_hellov --------------------------
	.section	.nv.constant0._Z10cuda_hellov,"a",@progbits
	.sectionflags	@""
	.align	4
.nv.constant0._Z10cuda_hellov:
	.zero		896


//--------------------- SYMBOLS --------------------------

	.type		.nv.reservedSmem.offset0,@object
	.size		.nv.reservedSmem.offset0,0x4
	.type		vprintf,@function
